	.headerflags	@"EF_CUDA_TEXMODE_UNIFIED EF_CUDA_64BIT_ADDRESS EF_CUDA_ACCELERATORS EF_CUDA_SM90 EF_CUDA_VIRTUAL_SM(EF_CUDA_SM90)"
	.elftype	@"ET_EXEC"


//--------------------- .nv.info                  --------------------------
	.section	.nv.info,"",@"SHT_CUDA_INFO"
	.align	4


	//----- nvinfo : EIATTR_REGCOUNT
	.align		4
        /*0000*/ 	.byte	0x04, 0x2f
        /*0002*/ 	.short	(.L_3 - .L_2)
	.align		4
.L_2:
        /*0004*/ 	.word	index@(triton_poi_fused__native_batch_norm_legit_no_training_convolution_relu_12)
        /*0008*/ 	.word	0x00000020


	//----- nvinfo : EIATTR_MIN_STACK_SIZE
	.align		4
.L_3:
        /*000c*/ 	.byte	0x04, 0x12
        /*000e*/ 	.short	(.L_5 - .L_4)
	.align		4
.L_4:
        /*0010*/ 	.word	index@(triton_poi_fused__native_batch_norm_legit_no_training_convolution_relu_12)
        /*0014*/ 	.word	0x00000000


	//----- nvinfo : EIATTR_FRAME_SIZE
	.align		4
.L_5:
        /*0018*/ 	.byte	0x04, 0x11
        /*001a*/ 	.short	(.L_7 - .L_6)
	.align		4
.L_6:
        /*001c*/ 	.word	index@(triton_poi_fused__native_batch_norm_legit_no_training_convolution_relu_12)
        /*0020*/ 	.word	0x00000000


	//----- nvinfo : EIATTR_MIN_STACK_SIZE
	.align		4
.L_7:
        /*0024*/ 	.byte	0x04, 0x12
        /*0026*/ 	.short	(.L_9 - .L_8)
	.align		4
.L_8:
        /*0028*/ 	.word	index@(triton_poi_fused__native_batch_norm_legit_no_training_convolution_relu_12)
        /*002c*/ 	.word	0x00000000
.L_9:


//--------------------- .nv.info.triton_poi_fused__native_batch_norm_legit_no_training_convolution_relu_12 --------------------------
	.section	.nv.info.triton_poi_fused__native_batch_norm_legit_no_training_convolution_relu_12,"",@"SHT_CUDA_INFO"
	.sectionflags	@""
	.align	4


	//----- nvinfo : EIATTR_CUDA_API_VERSION
	.align		4
        /*0000*/ 	.byte	0x04, 0x37
        /*0002*/ 	.short	(.L_11 - .L_10)
.L_10:
        /*0004*/ 	.word	0x0000007c


	//----- nvinfo : EIATTR_KPARAM_INFO
	.align		4
.L_11:
        /*0008*/ 	.byte	0x04, 0x17
        /*000a*/ 	.short	(.L_13 - .L_12)
.L_12:
        /*000c*/ 	.word	0x00000000
        /*0010*/ 	.short	0x0007
        /*0012*/ 	.short	0x0038
        /*0014*/ 	.byte	0x00, 0xf0, 0x11, 0x00


	//----- nvinfo : EIATTR_KPARAM_INFO
	.align		4
.L_13:
        /*0018*/ 	.byte	0x04, 0x17
        /*001a*/ 	.short	(.L_15 - .L_14)
.L_14:
        /*001c*/ 	.word	0x00000000
        /*0020*/ 	.short	0x0006
        /*0022*/ 	.short	0x0030
        /*0024*/ 	.byte	0x00, 0xf4, 0x21, 0x00


	//----- nvinfo : EIATTR_KPARAM_INFO
	.align		4
.L_15:
        /*0028*/ 	.byte	0x04, 0x17
        /*002a*/ 	.short	(.L_17 - .L_16)
.L_16:
        /*002c*/ 	.word	0x00000000
        /*0030*/ 	.short	0x0005
        /*0032*/ 	.short	0x0028
        /*0034*/ 	.byte	0x00, 0xf4, 0x21, 0x00


	//----- nvinfo : EIATTR_KPARAM_INFO
	.align		4
.L_17:
        /*0038*/ 	.byte	0x04, 0x17
        /*003a*/ 	.short	(.L_19 - .L_18)
.L_18:
        /*003c*/ 	.word	0x00000000
        /*0040*/ 	.short	0x0004
        /*0042*/ 	.short	0x0020
        /*0044*/ 	.byte	0x00, 0xf4, 0x21, 0x00


	//----- nvinfo : EIATTR_KPARAM_INFO
	.align		4
.L_19:
        /*0048*/ 	.byte	0x04, 0x17
        /*004a*/ 	.short	(.L_21 - .L_20)
.L_20:
        /*004c*/ 	.word	0x00000000
        /*0050*/ 	.short	0x0003
        /*0052*/ 	.short	0x0018
        /*0054*/ 	.byte	0x00, 0xf4, 0x21, 0x00


	//----- nvinfo : EIATTR_KPARAM_INFO
	.align		4
.L_21:
        /*0058*/ 	.byte	0x04, 0x17
        /*005a*/ 	.short	(.L_23 - .L_22)
.L_22:
        /*005c*/ 	.word	0x00000000
        /*0060*/ 	.short	0x0002
        /*0062*/ 	.short	0x0010
        /*0064*/ 	.byte	0x00, 0xf4, 0x21, 0x00


	//----- nvinfo : EIATTR_KPARAM_INFO
	.align		4
.L_23:
        /*0068*/ 	.byte	0x04, 0x17
        /*006a*/ 	.short	(.L_25 - .L_24)
.L_24:
        /*006c*/ 	.word	0x00000000
        /*0070*/ 	.short	0x0001
        /*0072*/ 	.short	0x0008
        /*0074*/ 	.byte	0x00, 0xf4, 0x21, 0x00


	//----- nvinfo : EIATTR_KPARAM_INFO
	.align		4
.L_25:
        /*0078*/ 	.byte	0x04, 0x17
        /*007a*/ 	.short	(.L_27 - .L_26)
.L_26:
        /*007c*/ 	.word	0x00000000
        /*0080*/ 	.short	0x0000
        /*0082*/ 	.short	0x0000
        /*0084*/ 	.byte	0x00, 0xf4, 0x21, 0x00


	//----- nvinfo : EIATTR_SPARSE_MMA_MASK
	.align		4
.L_27:
        /*0088*/ 	.byte	0x03, 0x50
        /*008a*/ 	.short	0x0000


	//----- nvinfo : EIATTR_MAXREG_COUNT
	.align		4
        /*008c*/ 	.byte	0x03, 0x1b
        /*008e*/ 	.short	0x00ff


	//----- nvinfo : EIATTR_EXIT_INSTR_OFFSETS
	.align		4
        /*0090*/ 	.byte	0x04, 0x1c
        /*0092*/ 	.short	(.L_29 - .L_28)


	//   ....[0]....
.L_28:
        /*0094*/ 	.word	0x000007e0


	//----- nvinfo : EIATTR_REQNTID
	.align		4
.L_29:
        /*0098*/ 	.byte	0x04, 0x10
        /*009a*/ 	.short	(.L_31 - .L_30)
.L_30:
        /*009c*/ 	.word	0x00000080
        /*00a0*/ 	.word	0x00000001
        /*00a4*/ 	.word	0x00000001


	//----- nvinfo : EIATTR_CBANK_PARAM_SIZE
	.align		4
.L_31:
        /*00a8*/ 	.byte	0x03, 0x19
        /*00aa*/ 	.short	0x003c


	//----- nvinfo : EIATTR_PARAM_CBANK
	.align		4
        /*00ac*/ 	.byte	0x04, 0x0a
        /*00ae*/ 	.short	(.L_33 - .L_32)
	.align		4
.L_32:
        /*00b0*/ 	.word	index@(.nv.constant0.triton_poi_fused__native_batch_norm_legit_no_training_convolution_relu_12)
        /*00b4*/ 	.short	0x0210
        /*00b6*/ 	.short	0x003c


	//----- nvinfo : EIATTR_SW_WAR
	.align		4
.L_33:
        /*00b8*/ 	.byte	0x04, 0x36
        /*00ba*/ 	.short	(.L_35 - .L_34)
.L_34:
        /*00bc*/ 	.word	0x00000008
.L_35:


//--------------------- .nv.callgraph             --------------------------
	.section	.nv.callgraph,"",@"SHT_CUDA_CALLGRAPH"
	.align	4
	.sectionentsize	8
	.align		4
        /*0000*/ 	.word	0x00000000
	.align		4
        /*0004*/ 	.word	0xffffffff
	.align		4
        /*0008*/ 	.word	0x00000000
	.align		4
        /*000c*/ 	.word	0xfffffffe
	.align		4
        /*0010*/ 	.word	0x00000000
	.align		4
        /*0014*/ 	.word	0xfffffffd
	.align		4
        /*0018*/ 	.word	0x00000000
	.align		4
        /*001c*/ 	.word	0xfffffffc


//--------------------- .nv.constant4             --------------------------
	.section	.nv.constant4,"a",@progbits
	.align	8
	.align		8
.nv.constant4:
        /*0000*/ 	.dword	_$_str
	.align		8
        /*0008*/ 	.dword	_$_str_$_2


//--------------------- .text.triton_poi_fused__native_batch_norm_legit_no_training_convolution_relu_12 --------------------------
	.section	.text.triton_poi_fused__native_batch_norm_legit_no_training_convolution_relu_12,"ax",@progbits
	.align	128
        .global         triton_poi_fused__native_batch_norm_legit_no_training_convolution_relu_12
        .type           triton_poi_fused__native_batch_norm_legit_no_training_convolution_relu_12,@function
        .size           triton_poi_fused__native_batch_norm_legit_no_training_convolution_relu_12,(.L_x_1 - triton_poi_fused__native_batch_norm_legit_no_training_convolution_relu_12)
        .other          triton_poi_fused__native_batch_norm_legit_no_training_convolution_relu_12,@"STO_CUDA_ENTRY STV_DEFAULT"
triton_poi_fused__native_batch_norm_legit_no_training_convolution_relu_12:
.text.triton_poi_fused__native_batch_norm_legit_no_training_convolution_relu_12:
[----:B------:R-:W-:Y:S01]  /*0000*/  LDC R1, c[0x0][0x28] ;  /* 0x00000a00ff017b82 */ /* 0x000fe20000000800 */
[----:B------:R-:W1:Y:S07]  /*0010*/  S2R R0, SR_TID.X ;  /* 0x0000000000007919 */ /* 0x000e6e0000002100 */
[----:B------:R-:W2:Y:S01]  /*0020*/  LDC.64 R4, c[0x0][0x228] ;  /* 0x00008a00ff047b82 */ /* 0x000ea20000000a00 */
[----:B------:R-:W-:Y:S01]  /*0030*/  ULDC.64 UR4, c[0x0][0x208] ;  /* 0x0000820000047ab9 */ /* 0x000fe20000000a00 */
[----:B------:R-:W3:Y:S06]  /*0040*/  S2R R3, SR_CTAID.X ;  /* 0x0000000000037919 */ /* 0x000eec0000002500 */
[----:B------:R-:W4:Y:S08]  /*0050*/  LDC.64 R28, c[0x0][0x218] ;  /* 0x00008600ff1c7b82 */ /* 0x000f300000000a00 */
[----:B------:R-:W5:Y:S08]  /*0060*/  LDC.64 R26, c[0x0][0x220] ;  /* 0x00008800ff1a7b82 */ /* 0x000f700000000a00 */
[----:B------:R-:W4:Y:S01]  /*0070*/  LDC.64 R22, c[0x0][0x230] ;  /* 0x00008c00ff167b82 */ /* 0x000f220000000a00 */
[----:B-1----:R-:W-:-:S04]  /*0080*/  SHF.L.U32 R0, R0, 0x2, RZ ;  /* 0x0000000200007819 */ /* 0x002fc800000006ff */
[----:B------:R-:W-:-:S04]  /*0090*/  LOP3.LUT R0, R0, 0x1fc, RZ, 0xc0, !PT ;  /* 0x000001fc00007812 */ /* 0x000fc800078ec0ff */
[----:B---3--:R-:W-:-:S04]  /*00a0*/  LEA R0, R3, R0, 0xa ;  /* 0x0000000003007211 */ /* 0x008fc800078e50ff */
[----:B------:R-:W-:Y:S01]  /*00b0*/  IADD3 R2, R0, 0x200, RZ ;  /* 0x0000020000027810 */ /* 0x000fe20007ffe0ff */
[----:B------:R-:W-:-:S04]  /*00c0*/  IMAD.HI R3, R0, 0x51eb851f, RZ ;  /* 0x51eb851f00037827 */ /* 0x000fc800078e02ff */
[----:B------:R-:W-:Y:S01]  /*00d0*/  IMAD.HI R2, R2, 0x51eb851f, RZ ;  /* 0x51eb851f02027827 */ /* 0x000fe200078e02ff */
[----:B------:R-:W-:-:S04]  /*00e0*/  SHF.R.U32.HI R6, RZ, 0x1f, R3 ;  /* 0x0000001fff067819 */ /* 0x000fc80000011603 */
[----:B------:R-:W-:Y:S02]  /*00f0*/  LEA.HI.SX32 R6, R3, R6, 0x1b ;  /* 0x0000000603067211 */ /* 0x000fe400078fdaff */
[----:B------:R-:W-:Y:S02]  /*0100*/  SHF.R.U32.HI R3, RZ, 0x1f, R2 ;  /* 0x0000001fff037819 */ /* 0x000fe40000011602 */
[----:B------:R-:W-:Y:S02]  /*0110*/  SHF.R.S32.HI R7, RZ, 0x1f, R6 ;  /* 0x0000001fff077819 */ /* 0x000fe40000011406 */
[----:B------:R-:W-:Y:S02]  /*0120*/  LEA.HI.SX32 R3, R2, R3, 0x1b ;  /* 0x0000000302037211 */ /* 0x000fe400078fdaff */
[----:B------:R-:W-:Y:S02]  /*0130*/  LEA.HI R7, R7, R6, RZ, 0xa ;  /* 0x0000000607077211 */ /* 0x000fe400078f50ff */
[----:B------:R-:W-:-:S02]  /*0140*/  SHF.R.S32.HI R2, RZ, 0x1f, R3 ;  /* 0x0000001fff027819 */ /* 0x000fc40000011403 */
[----:B------:R-:W-:Y:S02]  /*0150*/  LOP3.LUT R7, R7, 0xfffffc00, RZ, 0xc0, !PT ;  /* 0xfffffc0007077812 */ /* 0x000fe400078ec0ff */
[----:B------:R-:W-:Y:S02]  /*0160*/  LEA.HI R2, R2, R3, RZ, 0xa ;  /* 0x0000000302027211 */ /* 0x000fe400078f50ff */
[----:B------:R-:W-:Y:S02]  /*0170*/  IADD3 R9, R6, -R7, RZ ;  /* 0x8000000706097210 */ /* 0x000fe40007ffe0ff */
[----:B------:R-:W-:Y:S01]  /*0180*/  LOP3.LUT R2, R2, 0xfffffc00, RZ, 0xc0, !PT ;  /* 0xfffffc0002027812 */ /* 0x000fe200078ec0ff */
[----:B------:R-:W1:Y:S02]  /*0190*/  LDC.64 R6, c[0x0][0x210] ;  /* 0x00008400ff067b82 */ /* 0x000e640000000a00 */
[----:B--2---:R-:W-:Y:S01]  /*01a0*/  IMAD.WIDE R12, R9, 0x4, R4 ;  /* 0x00000004090c7825 */ /* 0x004fe200078e0204 */
[----:B------:R-:W-:-:S04]  /*01b0*/  IADD3 R3, R3, -R2, RZ ;  /* 0x8000000203037210 */ /* 0x000fc80007ffe0ff */
[----:B------:R-:W2:Y:S01]  /*01c0*/  LDG.E.EL R21, desc[UR4][R12.64] ;  /* 0x000000040c157981 */ /* 0x000ea2000c2e1900 */
[----:B------:R-:W-:Y:S02]  /*01d0*/  IMAD.WIDE R24, R3, 0x4, R4 ;  /* 0x0000000403187825 */ /* 0x000fe400078e0204 */
[----:B------:R-:W3:Y:S04]  /*01e0*/  LDC.64 R4, c[0x0][0x238] ;  /* 0x00008e00ff047b82 */ /* 0x000ee80000000a00 */
[----:B------:R-:W2:Y:S01]  /*01f0*/  LDG.E.EL R24, desc[UR4][R24.64] ;  /* 0x0000000418187981 */ /* 0x000ea2000c2e1900 */
[----:B----4-:R-:W-:-:S05]  /*0200*/  IMAD.WIDE R10, R9, 0x4, R28 ;  /* 0x00000004090a7825 */ /* 0x010fca00078e021c */
[----:B------:R5:W4:Y:S01]  /*0210*/  LDG.E.EL R19, desc[UR4][R10.64] ;  /* 0x000000040a137981 */ /* 0x000b22000c2e1900 */
[----:B-1----:R-:W-:-:S05]  /*0220*/  IMAD.WIDE R6, R0, 0x4, R6 ;  /* 0x0000000400067825 */ /* 0x002fca00078e0206 */
[----:B------:R-:W4:Y:S01]  /*0230*/  LDG.E.128 R12, desc[UR4][R6.64] ;  /* 0x00000004060c7981 */ /* 0x000f22000c1e1d00 */
[----:B-----5:R-:W-:-:S05]  /*0240*/  IMAD.WIDE R10, R9, 0x4, R26 ;  /* 0x00000004090a7825 */ /* 0x020fca00078e021a */
[----:B------:R-:W5:Y:S01]  /*0250*/  LDG.E.EL R18, desc[UR4][R10.64] ;  /* 0x000000040a127981 */ /* 0x000f62000c2e1900 */
[----:B0-----:R-:W-:-:S04]  /*0260*/  IMAD.WIDE R16, R9, 0x4, R22 ;  /* 0x0000000409107825 */ /* 0x001fc800078e0216 */
[----:B---3--:R-:W-:Y:S02]  /*0270*/  IMAD.WIDE R8, R9, 0x4, R4 ;  /* 0x0000000409087825 */ /* 0x008fe400078e0204 */
[----:B------:R-:W3:Y:S02]  /*0280*/  LDG.E.EL R17, desc[UR4][R16.64] ;  /* 0x0000000410117981 */ /* 0x000ee4000c2e1900 */
[C---:B------:R-:W-:Y:S02]  /*0290*/  IMAD.WIDE R28, R3.reuse, 0x4, R28 ;  /* 0x00000004031c7825 */ /* 0x040fe400078e021c */
[----:B------:R-:W3:Y:S02]  /*02a0*/  LDG.E.EL R20, desc[UR4][R8.64] ;  /* 0x0000000408147981 */ /* 0x000ee4000c2e1900 */
[C---:B------:R-:W-:Y:S02]  /*02b0*/  IMAD.WIDE R26, R3.reuse, 0x4, R26 ;  /* 0x00000004031a7825 */ /* 0x040fe400078e021a */
[----:B------:R0:W3:Y:S04]  /*02c0*/  LDG.E.EL R16, desc[UR4][R28.64] ;  /* 0x000000041c107981 */ /* 0x0000e8000c2e1900 */
[----:B------:R-:W3:Y:S01]  /*02d0*/  LDG.E.128 R8, desc[UR4][R6.64+0x800] ;  /* 0x0008000406087981 */ /* 0x000ee2000c1e1d00 */
[----:B------:R-:W-:-:S03]  /*02e0*/  IMAD.WIDE R4, R3, 0x4, R4 ;  /* 0x0000000403047825 */ /* 0x000fc600078e0204 */
[----:B------:R-:W3:Y:S01]  /*02f0*/  LDG.E.EL R2, desc[UR4][R26.64] ;  /* 0x000000041a027981 */ /* 0x000ee2000c2e1900 */
[----:B------:R-:W-:-:S03]  /*0300*/  IMAD.WIDE R22, R3, 0x4, R22 ;  /* 0x0000000403167825 */ /* 0x000fc600078e0216 */
[----:B------:R-:W3:Y:S04]  /*0310*/  LDG.E.EL R4, desc[UR4][R4.64] ;  /* 0x0000000404047981 */ /* 0x000ee8000c2e1900 */
[----:B------:R1:W3:Y:S01]  /*0320*/  LDG.E.EL R3, desc[UR4][R22.64] ;  /* 0x0000000416037981 */ /* 0x0002e2000c2e1900 */
[----:B--2---:R-:W-:-:S04]  /*0330*/  FADD R21, R21, 9.9999997473787516356e-06 ;  /* 0x3727c5ac15157421 */ /* 0x004fc80000000000 */
[----:B------:R-:W2:Y:S01]  /*0340*/  MUFU.SQRT R25, R21 ;  /* 0x0000001500197308 */ /* 0x000ea20000002000 */
[----:B------:R-:W-:-:S07]  /*0350*/  FADD R24, R24, 9.9999997473787516356e-06 ;  /* 0x3727c5ac18187421 */ /* 0x000fce0000000000 */
[----:B0-----:R-:W0:Y:S01]  /*0360*/  MUFU.SQRT R28, R24 ;  /* 0x00000018001c7308 */ /* 0x001e220000002000 */
[C---:B--2---:R-:W-:Y:S02]  /*0370*/  FSETP.GT.AND P0, PT, R25.reuse, 8.50705917302346158658e+37, PT ;  /* 0x7e8000001900780b */ /* 0x044fe40003f04000 */
[----:B------:R-:W-:Y:S02]  /*0380*/  FSETP.GEU.AND P2, PT, R25, 1.175494350822287508e-38, PT ;  /* 0x008000001900780b */ /* 0x000fe40003f4e000 */
[C---:B0-----:R-:W-:Y:S02]  /*0390*/  FSETP.GT.AND P1, PT, R28.reuse, 8.50705917302346158658e+37, PT ;  /* 0x7e8000001c00780b */ /* 0x041fe40003f24000 */
[----:B------:R-:W-:-:S07]  /*03a0*/  FSETP.GEU.AND P3, PT, R28, 1.175494350822287508e-38, PT ;  /* 0x008000001c00780b */ /* 0x000fce0003f6e000 */
[----:B------:R-:W-:Y:S01]  /*03b0*/  @P0 FMUL R25, R25, 0.25 ;  /* 0x3e80000019190820 */ /* 0x000fe20000400000 */
[----:B------:R-:W-:-:S03]  /*03c0*/  HFMA2.MMA R24, -RZ, RZ, 1.625, 0 ;  /* 0x3e800000ff187435 */ /* 0x000fc600000001ff */
[----:B------:R-:W-:Y:S01]  /*03d0*/  @!P2 FMUL R25, R25, 16777216 ;  /* 0x4b8000001919a820 */ /* 0x000fe20000400000 */
[----:B------:R-:W-:-:S04]  /*03e0*/  @P1 FMUL R28, R28, 0.25 ;  /* 0x3e8000001c1c1820 */ /* 0x000fc80000400000 */
[----:B------:R-:W-:Y:S01]  /*03f0*/  @!P3 FMUL R28, R28, 16777216 ;  /* 0x4b8000001c1cb820 */ /* 0x000fe20000400000 */
[----:B------:R-:W0:Y:S01]  /*0400*/  MUFU.RCP R25, R25 ;  /* 0x0000001900197308 */ /* 0x000e220000001000 */
[----:B-1----:R-:W-:-:S07]  /*0410*/  FSEL R22, R24, 1, P0 ;  /* 0x3f80000018167808 */ /* 0x002fce0000000000 */
[----:B------:R1:W2:Y:S01]  /*0420*/  MUFU.RCP R5, R28 ;  /* 0x0000001c00057308 */ /* 0x0002a20000001000 */
[----:B------:R-:W-:Y:S01]  /*0430*/  FSEL R24, R24, 1, P1 ;  /* 0x3f80000018187808 */ /* 0x000fe20000800000 */
[----:B------:R-:W-:Y:S01]  /*0440*/  @!P2 FMUL R22, R22, 16777216 ;  /* 0x4b8000001616a820 */ /* 0x000fe20000400000 */
[--C-:B----4-:R-:W-:Y:S01]  /*0450*/  FADD R13, R13, R19.reuse ;  /* 0x000000130d0d7221 */ /* 0x110fe20000000000 */
[--C-:B------:R-:W-:Y:S01]  /*0460*/  FADD R12, R12, R19.reuse ;  /* 0x000000130c0c7221 */ /* 0x100fe20000000000 */
[--C-:B------:R-:W-:Y:S01]  /*0470*/  FADD R14, R14, R19.reuse ;  /* 0x000000130e0e7221 */ /* 0x100fe20000000000 */
[----:B------:R-:W-:Y:S01]  /*0480*/  @!P3 FMUL R24, R24, 16777216 ;  /* 0x4b8000001818b820 */ /* 0x000fe20000400000 */
[----:B------:R-:W-:Y:S01]  /*0490*/  FADD R15, R15, R19 ;  /* 0x000000130f0f7221 */ /* 0x000fe20000000000 */
[----:B0-----:R-:W-:Y:S01]  /*04a0*/  FMUL R21, R25, R22 ;  /* 0x0000001619157220 */ /* 0x001fe20000400000 */
[C---:B-----5:R-:W-:Y:S01]  /*04b0*/  FADD R22, -R18.reuse, R12 ;  /* 0x0000000c12167221 */ /* 0x060fe20000000100 */
[C---:B------:R-:W-:Y:S01]  /*04c0*/  FADD R26, -R18.reuse, R14 ;  /* 0x0000000e121a7221 */ /* 0x040fe20000000100 */
[C---:B-1----:R-:W-:Y:S01]  /*04d0*/  FADD R28, -R18.reuse, R15 ;  /* 0x0000000f121c7221 */ /* 0x042fe20000000100 */
[----:B--2---:R-:W-:Y:S01]  /*04e0*/  FMUL R5, R5, R24 ;  /* 0x0000001805057220 */ /* 0x004fe20000400000 */
[----:B------:R-:W-:-:S02]  /*04f0*/  FADD R24, -R18, R13 ;  /* 0x0000000d12187221 */ /* 0x000fc40000000100 */
[----:B------:R-:W0:Y:S01]  /*0500*/  LDC.64 R18, c[0x0][0x240] ;  /* 0x00009000ff127b82 */ /* 0x000e220000000a00 */
[C---:B------:R-:W-:Y:S01]  /*0510*/  FMUL R27, R21.reuse, R22 ;  /* 0x00000016151b7220 */ /* 0x040fe20000400000 */
[C---:B------:R-:W-:Y:S01]  /*0520*/  FMUL R24, R21.reuse, R24 ;  /* 0x0000001815187220 */ /* 0x040fe20000400000 */
[C---:B------:R-:W-:Y:S01]  /*0530*/  FMUL R23, R21.reuse, R26 ;  /* 0x0000001a15177220 */ /* 0x040fe20000400000 */
[----:B------:R-:W-:Y:S01]  /*0540*/  FMUL R25, R21, R28 ;  /* 0x0000001c15197220 */ /* 0x000fe20000400000 */
[--C-:B---3--:R-:W-:Y:S01]  /*0550*/  FADD R9, R9, R16.reuse ;  /* 0x0000001009097221 */ /* 0x108fe20000000000 */
[--C-:B------:R-:W-:Y:S01]  /*0560*/  FADD R8, R8, R16.reuse ;  /* 0x0000001008087221 */ /* 0x100fe20000000000 */
[--C-:B------:R-:W-:Y:S01]  /*0570*/  FADD R10, R10, R16.reuse ;  /* 0x000000100a0a7221 */ /* 0x100fe20000000000 */
[----:B------:R-:W-:Y:S01]  /*0580*/  FADD R11, R11, R16 ;  /* 0x000000100b0b7221 */ /* 0x000fe20000000000 */
[C-C-:B------:R-:W-:Y:S01]  /*0590*/  FFMA R22, R17.reuse, R24, R20.reuse ;  /* 0x0000001811167223 */ /* 0x140fe20000000014 */
[C-C-:B------:R-:W-:Y:S01]  /*05a0*/  FFMA R21, R17.reuse, R27, R20.reuse ;  /* 0x0000001b11157223 */ /* 0x140fe20000000014 */
[C-C-:B------:R-:W-:Y:S01]  /*05b0*/  FFMA R23, R17.reuse, R23, R20.reuse ;  /* 0x0000001711177223 */ /* 0x140fe20000000014 */
[----:B------:R-:W-:Y:S01]  /*05c0*/  FFMA R17, R17, R25, R20 ;  /* 0x0000001911117223 */ /* 0x000fe20000000014 */
[C---:B------:R-:W-:Y:S01]  /*05d0*/  FADD R20, -R2.reuse, R9 ;  /* 0x0000000902147221 */ /* 0x040fe20000000100 */
[C---:B------:R-:W-:Y:S01]  /*05e0*/  FADD R16, -R2.reuse, R8 ;  /* 0x0000000802107221 */ /* 0x040fe20000000100 */
[C---:B------:R-:W-:Y:S01]  /*05f0*/  FADD R24, -R2.reuse, R10 ;  /* 0x0000000a02187221 */ /* 0x040fe20000000100 */
[----:B------:R-:W-:Y:S01]  /*0600*/  FADD R2, -R2, R11 ;  /* 0x0000000b02027221 */ /* 0x000fe20000000100 */
[C---:B------:R-:W-:Y:S01]  /*0610*/  FMUL R20, R5.reuse, R20 ;  /* 0x0000001405147220 */ /* 0x040fe20000400000 */
[C---:B------:R-:W-:Y:S01]  /*0620*/  FMUL R29, R5.reuse, R16 ;  /* 0x00000010051d7220 */ /* 0x040fe20000400000 */
[C---:B------:R-:W-:Y:S01]  /*0630*/  FMUL R27, R5.reuse, R24 ;  /* 0x00000018051b7220 */ /* 0x040fe20000400000 */
[----:B------:R-:W-:Y:S01]  /*0640*/  FMUL R25, R5, R2 ;  /* 0x0000000205197220 */ /* 0x000fe20000400000 */
[C-C-:B------:R-:W-:Y:S01]  /*0650*/  FFMA R5, R3.reuse, R20, R4.reuse ;  /* 0x0000001403057223 */ /* 0x140fe20000000004 */
[C-C-:B------:R-:W-:Y:S01]  /*0660*/  FFMA R20, R3.reuse, R29, R4.reuse ;  /* 0x0000001d03147223 */ /* 0x140fe20000000004 */
[C-C-:B------:R-:W-:Y:S01]  /*0670*/  FFMA R24, R3.reuse, R27, R4.reuse ;  /* 0x0000001b03187223 */ /* 0x140fe20000000004 */
[----:B------:R-:W-:Y:S01]  /*0680*/  FFMA R25, R3, R25, R4 ;  /* 0x0000001903197223 */ /* 0x000fe20000000004 */
[----:B------:R-:W-:Y:S01]  /*0690*/  FSETP.GEU.AND P6, PT, R17, RZ, PT ;  /* 0x000000ff1100720b */ /* 0x000fe20003fce000 */
[----:B0-----:R-:W-:Y:S01]  /*06a0*/  IMAD.WIDE R2, R0, 0x4, R18 ;  /* 0x0000000400027825 */ /* 0x001fe200078e0212 */
[----:B------:R-:W-:-:S02]  /*06b0*/  FSETP.GEU.AND P0, PT, R23, RZ, PT ;  /* 0x000000ff1700720b */ /* 0x000fc40003f0e000 */
[----:B------:R-:W-:Y:S02]  /*06c0*/  FSETP.GEU.AND P1, PT, R22, RZ, PT ;  /* 0x000000ff1600720b */ /* 0x000fe40003f2e000 */
[----:B------:R-:W-:Y:S02]  /*06d0*/  FSETP.GEU.AND P2, PT, R21, RZ, PT ;  /* 0x000000ff1500720b */ /* 0x000fe40003f4e000 */
[----:B------:R-:W-:Y:S02]  /*06e0*/  SEL R19, R17, RZ, P6 ;  /* 0x000000ff11137207 */ /* 0x000fe40003000000 */
[----:B------:R-:W-:Y:S02]  /*06f0*/  FSETP.GEU.AND P3, PT, R25, RZ, PT ;  /* 0x000000ff1900720b */ /* 0x000fe40003f6e000 */
[----:B------:R-:W-:Y:S02]  /*0700*/  FSETP.GEU.AND P4, PT, R24, RZ, PT ;  /* 0x000000ff1800720b */ /* 0x000fe40003f8e000 */
[----:B------:R-:W-:-:S02]  /*0710*/  FSETP.GEU.AND P5, PT, R5, RZ, PT ;  /* 0x000000ff0500720b */ /* 0x000fc40003fae000 */
[----:B------:R-:W-:Y:S02]  /*0720*/  FSETP.GEU.AND P6, PT, R20, RZ, PT ;  /* 0x000000ff1400720b */ /* 0x000fe40003fce000 */
[----:B------:R-:W-:Y:S02]  /*0730*/  SEL R18, R23, RZ, P0 ;  /* 0x000000ff17127207 */ /* 0x000fe40000000000 */
[----:B------:R-:W-:Y:S02]  /*0740*/  SEL R17, R22, RZ, P1 ;  /* 0x000000ff16117207 */ /* 0x000fe40000800000 */
[----:B------:R-:W-:Y:S02]  /*0750*/  SEL R16, R21, RZ, P2 ;  /* 0x000000ff15107207 */ /* 0x000fe40001000000 */
[----:B------:R-:W-:Y:S02]  /*0760*/  SEL R23, R25, RZ, P3 ;  /* 0x000000ff19177207 */ /* 0x000fe40001800000 */
[----:B------:R-:W-:-:S02]  /*0770*/  SEL R22, R24, RZ, P4 ;  /* 0x000000ff18167207 */ /* 0x000fc40002000000 */
[----:B------:R-:W-:Y:S02]  /*0780*/  SEL R21, R5, RZ, P5 ;  /* 0x000000ff05157207 */ /* 0x000fe40002800000 */
[----:B------:R-:W-:Y:S01]  /*0790*/  SEL R20, R20, RZ, P6 ;  /* 0x000000ff14147207 */ /* 0x000fe20003000000 */
[----:B------:R-:W-:Y:S04]  /*07a0*/  STG.E.128 desc[UR4][R6.64], R12 ;  /* 0x0000000c06007986 */ /* 0x000fe8000c101d04 */
[----:B------:R-:W-:Y:S04]  /*07b0*/  STG.E.128 desc[UR4][R6.64+0x800], R8 ;  /* 0x0008000806007986 */ /* 0x000fe8000c101d04 */
[----:B------:R-:W-:Y:S04]  /*07c0*/  STG.E.128 desc[UR4][R2.64], R16 ;  /* 0x0000001002007986 */ /* 0x000fe8000c101d04 */
[----:B------:R-:W-:Y:S01]  /*07d0*/  STG.E.128 desc[UR4][R2.64+0x800], R20 ;  /* 0x0008001402007986 */ /* 0x000fe2000c101d04 */
[----:B------:R-:W-:Y:S05]  /*07e0*/  EXIT ;  /* 0x000000000000794d */ /* 0x000fea0003800000 */
.L_x_0:
[----:B------:R-:W-:-:S00]  /*07f0*/  BRA `(.L_x_0) ;  /* 0xfffffffc00fc7947 */ /* 0x000fc0000383ffff */
[----:B------:R-:W-:-:S00]  /*0800*/  NOP ;  /* 0x0000000000007918 */ /* 0x000fc00000000000 */
[----:B------:R-:W-:-:S00]  /*0810*/  NOP ;  /* 0x0000000000007918 */ /* 0x000fc00000000000 */
[----:B------:R-:W-:-:S00]  /*0820*/  NOP ;  /* 0x0000000000007918 */ /* 0x000fc00000000000 */
[----:B------:R-:W-:-:S00]  /*0830*/  NOP ;  /* 0x0000000000007918 */ /* 0x000fc00000000000 */
[----:B------:R-:W-:-:S00]  /*0840*/  NOP ;  /* 0x0000000000007918 */ /* 0x000fc00000000000 */
[----:B------:R-:W-:-:S00]  /*0850*/  NOP ;  /* 0x0000000000007918 */ /* 0x000fc00000000000 */
[----:B------:R-:W-:-:S00]  /*0860*/  NOP ;  /* 0x0000000000007918 */ /* 0x000fc00000000000 */
[----:B------:R-:W-:-:S00]  /*0870*/  NOP ;  /* 0x0000000000007918 */ /* 0x000fc00000000000 */
.L_x_1:


//--------------------- .nv.global.init           --------------------------
	.section	.nv.global.init,"aw",@progbits
.nv.global.init:
	.type		_$_str,@object
	.size		_$_str,(_$_str_$_2 - _$_str)
_$_str:
        /*0000*/ 	.byte	0x5f, 0x5f, 0x43, 0x55, 0x44, 0x41, 0x5f, 0x46, 0x54, 0x5a, 0x00
	.type		_$_str_$_2,@object
	.size		_$_str_$_2,(.L_1 - _$_str_$_2)
_$_str_$_2:
        /*000b*/ 	.byte	0x5f, 0x5f, 0x43, 0x55, 0x44, 0x41, 0x5f, 0x50, 0x52, 0x45, 0x43, 0x5f, 0x53, 0x51, 0x52, 0x54
        /*001b*/ 	.byte	0x00
.L_1:


//--------------------- .nv.constant0.triton_poi_fused__native_batch_norm_legit_no_training_convolution_relu_12 --------------------------
	.section	.nv.constant0.triton_poi_fused__native_batch_norm_legit_no_training_convolution_relu_12,"a",@progbits
	.sectionflags	@""
	.align	4
.nv.constant0.triton_poi_fused__native_batch_norm_legit_no_training_convolution_relu_12:
	.zero		588
